//
// Generated by NVIDIA NVVM Compiler
//
// Compiler Build ID: CL-36424714
// Cuda compilation tools, release 13.0, V13.0.88
// Based on NVVM 20.0.0
//

.version 9.0
.target sm_100
.address_size 64

	// .globl	_Z20modify_matrix_kernelPiii

.visible .entry _Z20modify_matrix_kernelPiii(
	.param .u64 .ptr .align 1 _Z20modify_matrix_kernelPiii_param_0,
	.param .u32 _Z20modify_matrix_kernelPiii_param_1,
	.param .u32 _Z20modify_matrix_kernelPiii_param_2
)
{
	.reg .pred 	%p<8>;
	.reg .b32 	%r<20>;
	.reg .b64 	%rd<5>;

	ld.param.u64 	%rd1, [_Z20modify_matrix_kernelPiii_param_0];
	ld.param.u32 	%r4, [_Z20modify_matrix_kernelPiii_param_1];
	ld.param.u32 	%r6, [_Z20modify_matrix_kernelPiii_param_2];
	mov.u32 	%r7, %ctaid.x;
	mov.u32 	%r8, %ntid.x;
	mov.u32 	%r9, %tid.x;
	mad.lo.s32 	%r10, %r7, %r8, %r9;
	mov.u32 	%r11, %ctaid.y;
	mov.u32 	%r12, %ntid.y;
	mov.u32 	%r13, %tid.y;
	mad.lo.s32 	%r14, %r11, %r12, %r13;
	setp.lt.s32 	%p1, %r10, 1;
	add.s32 	%r15, %r4, -1;
	setp.ge.s32 	%p2, %r10, %r15;
	or.pred  	%p3, %p1, %p2;
	setp.eq.s32 	%p4, %r14, 0;
	or.pred  	%p5, %p4, %p3;
	add.s32 	%r16, %r6, -1;
	setp.ge.s32 	%p6, %r14, %r16;
	or.pred  	%p7, %p5, %p6;
	@%p7 bra 	$L__BB0_2;
	cvta.to.global.u64 	%rd2, %rd1;
	mad.lo.s32 	%r17, %r6, %r10, %r14;
	mul.wide.s32 	%rd3, %r17, 4;
	add.s64 	%rd4, %rd2, %rd3;
	ld.global.u32 	%r18, [%rd4];
	not.b32 	%r19, %r18;
	st.global.u32 	[%rd4], %r19;
$L__BB0_2:
	ret;

}


// ===== COMPILED SASS (sm_100) =====

	.target	sm_100

	.elftype	@"ET_EXEC"


//--------------------- .note.nv.tkinfo           --------------------------
	.section	.note.nv.tkinfo,"",@"SHT_NOTE"
	.sectionflags	@"SHF_NOTE_NV_TKINFO"
	.tkinfo
        /*0018*/ 	.word	0x00000002
        /*0030*/ 	.string	""
        /*0030*/ 	.string	"ptxas"
        /*0030*/ 	.string	"Cuda compilation tools, release 13.0, V13.0.88"
        /*0030*/ 	.string	"Build cuda_13.0.r13.0/compiler.36424714_0"
        /*0030*/ 	.string	"-arch sm_100 -m 64 "



//--------------------- .note.nv.cuinfo           --------------------------
	.section	.note.nv.cuinfo,"",@"SHT_NOTE"
	.sectionflags	@"SHF_NOTE_NV_CUINFO"
        /*0018*/ 	.short	0x0002
        /*001a*/ 	.short	0x0064
        /*001c*/ 	.short	0x0082
	.zero		2


//--------------------- .nv.info                  --------------------------
	.section	.nv.info,"",@"SHT_CUDA_INFO"
	.align	4


	//----- nvinfo : EIATTR_REGCOUNT
	.align		4
        /*0000*/ 	.byte	0x04, 0x2f
        /*0002*/ 	.short	(.L_1 - .L_0)
	.align		4
.L_0:
        /*0004*/ 	.word	index@(_Z20modify_matrix_kernelPiii)
        /*0008*/ 	.word	0x00000008


	//----- nvinfo : EIATTR_FRAME_SIZE
	.align		4
.L_1:
        /*000c*/ 	.byte	0x04, 0x11
        /*000e*/ 	.short	(.L_3 - .L_2)
	.align		4
.L_2:
        /*0010*/ 	.word	index@(_Z20modify_matrix_kernelPiii)
        /*0014*/ 	.word	0x00000000


	//----- nvinfo : EIATTR_MIN_STACK_SIZE
	.align		4
.L_3:
        /*0018*/ 	.byte	0x04, 0x12
        /*001a*/ 	.short	(.L_5 - .L_4)
	.align		4
.L_4:
        /*001c*/ 	.word	index@(_Z20modify_matrix_kernelPiii)
        /*0020*/ 	.word	0x00000000
.L_5:


//--------------------- .nv.compat                --------------------------
	.section	.nv.compat,"",@"SHT_CUDA_COMPAT_INFO"
	.align	4
        /*0000*/ 	.byte	0x02, 0x09, 0x00, 0x00, 0x02, 0x02, 0x01, 0x00, 0x02, 0x05, 0x05, 0x00, 0x03, 0x07, 0x01, 0x01
        /*0010*/ 	.byte	0x02, 0x03, 0x00, 0x00, 0x02, 0x06, 0x01, 0x00, 0x04, 0x0b, 0x08, 0x00, 0x09, 0x00, 0x00, 0x00
        /*0020*/ 	.byte	0x00, 0x00, 0x00, 0x00


//--------------------- .nv.info._Z20modify_matrix_kernelPiii --------------------------
	.section	.nv.info._Z20modify_matrix_kernelPiii,"",@"SHT_CUDA_INFO"
	.sectionflags	@""
	.align	4


	//----- nvinfo : EIATTR_CUDA_API_VERSION
	.align		4
        /*0000*/ 	.byte	0x04, 0x37
        /*0002*/ 	.short	(.L_7 - .L_6)
.L_6:
        /*0004*/ 	.word	0x00000082


	//----- nvinfo : EIATTR_KPARAM_INFO
	.align		4
.L_7:
        /*0008*/ 	.byte	0x04, 0x17
        /*000a*/ 	.short	(.L_9 - .L_8)
.L_8:
        /*000c*/ 	.word	0x00000000
        /*0010*/ 	.short	0x0002
        /*0012*/ 	.short	0x000c
        /*0014*/ 	.byte	0x00, 0xf0, 0x11, 0x00


	//----- nvinfo : EIATTR_KPARAM_INFO
	.align		4
.L_9:
        /*0018*/ 	.byte	0x04, 0x17
        /*001a*/ 	.short	(.L_11 - .L_10)
.L_10:
        /*001c*/ 	.word	0x00000000
        /*0020*/ 	.short	0x0001
        /*0022*/ 	.short	0x0008
        /*0024*/ 	.byte	0x00, 0xf0, 0x11, 0x00


	//----- nvinfo : EIATTR_KPARAM_INFO
	.align		4
.L_11:
        /*0028*/ 	.byte	0x04, 0x17
        /*002a*/ 	.short	(.L_13 - .L_12)
.L_12:
        /*002c*/ 	.word	0x00000000
        /*0030*/ 	.short	0x0000
        /*0032*/ 	.short	0x0000
        /*0034*/ 	.byte	0x00, 0xf5, 0x21, 0x00


	//----- nvinfo : EIATTR_SPARSE_MMA_MASK
	.align		4
.L_13:
        /*0038*/ 	.byte	0x03, 0x50
        /*003a*/ 	.short	0x0000


	//----- nvinfo : EIATTR_MAXREG_COUNT
	.align		4
        /*003c*/ 	.byte	0x03, 0x1b
        /*003e*/ 	.short	0x00ff


	//----- nvinfo : EIATTR_MERCURY_ISA_VERSION
	.align		4
        /*0040*/ 	.byte	0x03, 0x5f
        /*0042*/ 	.short	0x0101


	//----- nvinfo : EIATTR_VRC_CTA_INIT_COUNT
	.align		4
        /*0044*/ 	.byte	0x02, 0x4a
	.zero		1
	.zero		1


	//----- nvinfo : EIATTR_EXIT_INSTR_OFFSETS
	.align		4
        /*0048*/ 	.byte	0x04, 0x1c
        /*004a*/ 	.short	(.L_15 - .L_14)


	//   ....[0]....
.L_14:
        /*004c*/ 	.word	0x00000100


	//   ....[1]....
        /*0050*/ 	.word	0x00000180


	//----- nvinfo : EIATTR_CBANK_PARAM_SIZE
	.align		4
.L_15:
        /*0054*/ 	.byte	0x03, 0x19
        /*0056*/ 	.short	0x0010


	//----- nvinfo : EIATTR_PARAM_CBANK
	.align		4
        /*0058*/ 	.byte	0x04, 0x0a
        /*005a*/ 	.short	(.L_17 - .L_16)
	.align		4
.L_16:
        /*005c*/ 	.word	index@(.nv.constant0._Z20modify_matrix_kernelPiii)
        /*0060*/ 	.short	0x0380
        /*0062*/ 	.short	0x0010


	//----- nvinfo : EIATTR_SW_WAR
	.align		4
.L_17:
        /*0064*/ 	.byte	0x04, 0x36
        /*0066*/ 	.short	(.L_19 - .L_18)
.L_18:
        /*0068*/ 	.word	0x00000008
.L_19:


//--------------------- .nv.callgraph             --------------------------
	.section	.nv.callgraph,"",@"SHT_CUDA_CALLGRAPH"
	.align	4
	.sectionentsize	8
	.align		4
        /*0000*/ 	.word	0x00000000
	.align		4
        /*0004*/ 	.word	0xffffffff
	.align		4
        /*0008*/ 	.word	0x00000000
	.align		4
        /*000c*/ 	.word	0xfffffffe
	.align		4
        /*0010*/ 	.word	0x00000000
	.align		4
        /*0014*/ 	.word	0xfffffffd
	.align		4
        /*0018*/ 	.word	0x00000000
	.align		4
        /*001c*/ 	.word	0xfffffffc


//--------------------- .text._Z20modify_matrix_kernelPiii --------------------------
	.section	.text._Z20modify_matrix_kernelPiii,"ax",@progbits
	.align	128
        .global         _Z20modify_matrix_kernelPiii
        .type           _Z20modify_matrix_kernelPiii,@function
        .size           _Z20modify_matrix_kernelPiii,(.L_x_1 - _Z20modify_matrix_kernelPiii)
        .other          _Z20modify_matrix_kernelPiii,@"STO_CUDA_ENTRY STV_DEFAULT"
_Z20modify_matrix_kernelPiii:
.text._Z20modify_matrix_kernelPiii:
[----:B------:R-:W-:Y:S01]  /*0000*/  LDC R1, c[0x0][0x37c] ;  /* 0x0000df00ff017b82 */ /* 0x000fe20000000800 */
[----:B------:R-:W0:Y:S07]  /*0010*/  S2R R3, SR_TID.X ;  /* 0x0000000000037919 */ /* 0x000e2e0000002100 */
[----:B------:R-:W0:Y:S01]  /*0020*/  S2UR UR6, SR_CTAID.X ;  /* 0x00000000000679c3 */ /* 0x000e220000002500 */
[----:B------:R-:W1:Y:S01]  /*0030*/  LDCU.64 UR4, c[0x0][0x388] ;  /* 0x00007100ff0477ac */ /* 0x000e620008000a00 */
[----:B------:R-:W2:Y:S06]  /*0040*/  S2R R2, SR_TID.Y ;  /* 0x0000000000027919 */ /* 0x000eac0000002200 */
[----:B------:R-:W0:Y:S08]  /*0050*/  LDC R0, c[0x0][0x360] ;  /* 0x0000d800ff007b82 */ /* 0x000e300000000800 */
[----:B------:R-:W2:Y:S01]  /*0060*/  S2UR UR7, SR_CTAID.Y ;  /* 0x00000000000779c3 */ /* 0x000ea20000002600 */
[----:B-1----:R-:W-:-:S07]  /*0070*/  UIADD3 UR4, UPT, UPT, UR4, -0x1, URZ ;  /* 0xffffffff04047890 */ /* 0x002fce000fffe0ff */
[----:B------:R-:W2:Y:S01]  /*0080*/  LDC R5, c[0x0][0x364] ;  /* 0x0000d900ff057b82 */ /* 0x000ea20000000800 */
[----:B0-----:R-:W-:-:S05]  /*0090*/  IMAD R0, R0, UR6, R3 ;  /* 0x0000000600007c24 */ /* 0x001fca000f8e0203 */
[----:B------:R-:W-:Y:S01]  /*00a0*/  ISETP.GE.AND P0, PT, R0, UR4, PT ;  /* 0x0000000400007c0c */ /* 0x000fe2000bf06270 */
[----:B------:R-:W-:-:S03]  /*00b0*/  UIADD3 UR4, UPT, UPT, UR5, -0x1, URZ ;  /* 0xffffffff05047890 */ /* 0x000fc6000fffe0ff */
[----:B------:R-:W-:Y:S01]  /*00c0*/  ISETP.LT.OR P0, PT, R0, 0x1, P0 ;  /* 0x000000010000780c */ /* 0x000fe20000701670 */
[----:B--2---:R-:W-:-:S05]  /*00d0*/  IMAD R5, R5, UR7, R2 ;  /* 0x0000000705057c24 */ /* 0x004fca000f8e0202 */
[----:B------:R-:W-:-:S04]  /*00e0*/  ISETP.EQ.OR P0, PT, R5, RZ, P0 ;  /* 0x000000ff0500720c */ /* 0x000fc80000702670 */
[----:B------:R-:W-:-:S13]  /*00f0*/  ISETP.GE.OR P0, PT, R5, UR4, P0 ;  /* 0x0000000405007c0c */ /* 0x000fda0008706670 */
[----:B------:R-:W-:Y:S05]  /*0100*/  @P0 EXIT ;  /* 0x000000000000094d */ /* 0x000fea0003800000 */
[----:B------:R-:W0:Y:S01]  /*0110*/  LDC.64 R2, c[0x0][0x380] ;  /* 0x0000e000ff027b82 */ /* 0x000e220000000a00 */
[----:B------:R-:W1:Y:S01]  /*0120*/  LDCU.64 UR6, c[0x0][0x358] ;  /* 0x00006b00ff0677ac */ /* 0x000e620008000a00 */
[----:B------:R-:W-:-:S04]  /*0130*/  IMAD R5, R0, UR5, R5 ;  /* 0x0000000500057c24 */ /* 0x000fc8000f8e0205 */
[----:B0-----:R-:W-:-:S05]  /*0140*/  IMAD.WIDE R2, R5, 0x4, R2 ;  /* 0x0000000405027825 */ /* 0x001fca00078e0202 */
[----:B-1----:R-:W2:Y:S02]  /*0150*/  LDG.E R0, desc[UR6][R2.64] ;  /* 0x0000000602007981 */ /* 0x002ea4000c1e1900 */
[----:B--2---:R-:W-:-:S05]  /*0160*/  LOP3.LUT R5, RZ, R0, RZ, 0x33, !PT ;  /* 0x00000000ff057212 */ /* 0x004fca00078e33ff */
[----:B------:R-:W-:Y:S01]  /*0170*/  STG.E desc[UR6][R2.64], R5 ;  /* 0x0000000502007986 */ /* 0x000fe2000c101906 */
[----:B------:R-:W-:Y:S05]  /*0180*/  EXIT ;  /* 0x000000000000794d */ /* 0x000fea0003800000 */
.L_x_0:
[----:B------:R-:W-:-:S00]  /*0190*/  BRA `(.L_x_0) ;  /* 0xfffffffc00fc7947 */ /* 0x000fc0000383ffff */
[----:B------:R-:W-:-:S00]  /*01a0*/  NOP ;  /* 0x0000000000007918 */ /* 0x000fc00000000000 */
        /* <DEDUP_REMOVED lines=13> */
.L_x_1:


//--------------------- .nv.shared.reserved.0     --------------------------
	.section	.nv.shared.reserved.0,"aw",@nobits
	.weak		__nv_reservedSMEM_offset_0_alias
	.size		__nv_reservedSMEM_offset_0_alias, 0, 64
	.other		__nv_reservedSMEM_offset_0_alias,@"STO_CUDA_RESERVED_SHARED STV_DEFAULT"
__nv_reservedSMEM_offset_0_alias:
	.zero		0
	.zero		64


//--------------------- .nv.constant0._Z20modify_matrix_kernelPiii --------------------------
	.section	.nv.constant0._Z20modify_matrix_kernelPiii,"a",@progbits
	.sectionflags	@""
	.align	4
.nv.constant0._Z20modify_matrix_kernelPiii:
	.zero		912


//--------------------- SYMBOLS --------------------------

	.type		.nv.reservedSmem.offset0,@object
	.size		.nv.reservedSmem.offset0,0x4
